//
// Generated by NVIDIA NVVM Compiler
//
// Compiler Build ID: CL-36424714
// Cuda compilation tools, release 13.0, V13.0.88
// Based on NVVM 20.0.0
//

.version 9.0
.target sm_100
.address_size 64

	// .globl	_Z15transposePaddedPKfPfi
// _ZZ15transposePaddedPKfPfiE4tile has been demoted

.visible .entry _Z15transposePaddedPKfPfi(
	.param .u64 .ptr .align 1 _Z15transposePaddedPKfPfi_param_0,
	.param .u64 .ptr .align 1 _Z15transposePaddedPKfPfi_param_1,
	.param .u32 _Z15transposePaddedPKfPfi_param_2
)
{
	.reg .b32 	%r<19>;
	.reg .b32 	%f<3>;
	.reg .b64 	%rd<9>;
	// demoted variable
	.shared .align 4 .b8 _ZZ15transposePaddedPKfPfiE4tile[4224];
	ld.param.u64 	%rd1, [_Z15transposePaddedPKfPfi_param_0];
	ld.param.u64 	%rd2, [_Z15transposePaddedPKfPfi_param_1];
	ld.param.u32 	%r1, [_Z15transposePaddedPKfPfi_param_2];
	cvta.to.global.u64 	%rd3, %rd2;
	cvta.to.global.u64 	%rd4, %rd1;
	mov.u32 	%r2, %ctaid.x;
	shl.b32 	%r3, %r2, 5;
	mov.u32 	%r4, %tid.x;
	add.s32 	%r5, %r3, %r4;
	mov.u32 	%r6, %ctaid.y;
	shl.b32 	%r7, %r6, 5;
	mov.u32 	%r8, %tid.y;
	add.s32 	%r9, %r7, %r8;
	mad.lo.s32 	%r10, %r1, %r9, %r5;
	mul.wide.s32 	%rd5, %r10, 4;
	add.s64 	%rd6, %rd4, %rd5;
	ld.global.f32 	%f1, [%rd6];
	mov.u32 	%r11, _ZZ15transposePaddedPKfPfiE4tile;
	mad.lo.s32 	%r12, %r4, 132, %r11;
	shl.b32 	%r13, %r8, 2;
	add.s32 	%r14, %r12, %r13;
	st.shared.f32 	[%r14], %f1;
	bar.sync 	0;
	mad.lo.s32 	%r15, %r8, 132, %r11;
	shl.b32 	%r16, %r4, 2;
	add.s32 	%r17, %r15, %r16;
	ld.shared.f32 	%f2, [%r17];
	mad.lo.s32 	%r18, %r1, %r5, %r9;
	mul.wide.s32 	%rd7, %r18, 4;
	add.s64 	%rd8, %rd3, %rd7;
	st.global.f32 	[%rd8], %f2;
	ret;

}
	// .globl	_Z29stream_ordered_memory_examplev
.visible .entry _Z29stream_ordered_memory_examplev()
{


	ret;

}
	// .globl	_Z11tma_examplev
.visible .entry _Z11tma_examplev()
{


	ret;

}


// ===== COMPILED SASS (sm_100) =====

	.target	sm_100

	.elftype	@"ET_EXEC"


//--------------------- .note.nv.tkinfo           --------------------------
	.section	.note.nv.tkinfo,"",@"SHT_NOTE"
	.sectionflags	@"SHF_NOTE_NV_TKINFO"
	.tkinfo
        /*0018*/ 	.word	0x00000002
        /*0030*/ 	.string	""
        /*0030*/ 	.string	"ptxas"
        /*0030*/ 	.string	"Cuda compilation tools, release 13.0, V13.0.88"
        /*0030*/ 	.string	"Build cuda_13.0.r13.0/compiler.36424714_0"
        /*0030*/ 	.string	"-arch sm_100 -m 64 "



//--------------------- .note.nv.cuinfo           --------------------------
	.section	.note.nv.cuinfo,"",@"SHT_NOTE"
	.sectionflags	@"SHF_NOTE_NV_CUINFO"
        /*0018*/ 	.short	0x0002
        /*001a*/ 	.short	0x0064
        /*001c*/ 	.short	0x0082
	.zero		2


//--------------------- .nv.info                  --------------------------
	.section	.nv.info,"",@"SHT_CUDA_INFO"
	.align	4


	//----- nvinfo : EIATTR_REGCOUNT
	.align		4
        /*0000*/ 	.byte	0x04, 0x2f
        /*0002*/ 	.short	(.L_1 - .L_0)
	.align		4
.L_0:
        /*0004*/ 	.word	index@(_Z15transposePaddedPKfPfi)
        /*0008*/ 	.word	0x0000000c


	//----- nvinfo : EIATTR_FRAME_SIZE
	.align		4
.L_1:
        /*000c*/ 	.byte	0x04, 0x11
        /*000e*/ 	.short	(.L_3 - .L_2)
	.align		4
.L_2:
        /*0010*/ 	.word	index@(_Z15transposePaddedPKfPfi)
        /*0014*/ 	.word	0x00000000


	//----- nvinfo : EIATTR_REGCOUNT
	.align		4
.L_3:
        /*0018*/ 	.byte	0x04, 0x2f
        /*001a*/ 	.short	(.L_5 - .L_4)
	.align		4
.L_4:
        /*001c*/ 	.word	index@(_Z29stream_ordered_memory_examplev)
        /*0020*/ 	.word	0x00000004


	//----- nvinfo : EIATTR_FRAME_SIZE
	.align		4
.L_5:
        /*0024*/ 	.byte	0x04, 0x11
        /*0026*/ 	.short	(.L_7 - .L_6)
	.align		4
.L_6:
        /*0028*/ 	.word	index@(_Z29stream_ordered_memory_examplev)
        /*002c*/ 	.word	0x00000000


	//----- nvinfo : EIATTR_REGCOUNT
	.align		4
.L_7:
        /*0030*/ 	.byte	0x04, 0x2f
        /*0032*/ 	.short	(.L_9 - .L_8)
	.align		4
.L_8:
        /*0034*/ 	.word	index@(_Z11tma_examplev)
        /*0038*/ 	.word	0x00000004


	//----- nvinfo : EIATTR_FRAME_SIZE
	.align		4
.L_9:
        /*003c*/ 	.byte	0x04, 0x11
        /*003e*/ 	.short	(.L_11 - .L_10)
	.align		4
.L_10:
        /*0040*/ 	.word	index@(_Z11tma_examplev)
        /*0044*/ 	.word	0x00000000


	//----- nvinfo : EIATTR_MIN_STACK_SIZE
	.align		4
.L_11:
        /*0048*/ 	.byte	0x04, 0x12
        /*004a*/ 	.short	(.L_13 - .L_12)
	.align		4
.L_12:
        /*004c*/ 	.word	index@(_Z11tma_examplev)
        /*0050*/ 	.word	0x00000000


	//----- nvinfo : EIATTR_MIN_STACK_SIZE
	.align		4
.L_13:
        /*0054*/ 	.byte	0x04, 0x12
        /*0056*/ 	.short	(.L_15 - .L_14)
	.align		4
.L_14:
        /*0058*/ 	.word	index@(_Z29stream_ordered_memory_examplev)
        /*005c*/ 	.word	0x00000000


	//----- nvinfo : EIATTR_MIN_STACK_SIZE
	.align		4
.L_15:
        /*0060*/ 	.byte	0x04, 0x12
        /*0062*/ 	.short	(.L_17 - .L_16)
	.align		4
.L_16:
        /*0064*/ 	.word	index@(_Z15transposePaddedPKfPfi)
        /*0068*/ 	.word	0x00000000
.L_17:


//--------------------- .nv.compat                --------------------------
	.section	.nv.compat,"",@"SHT_CUDA_COMPAT_INFO"
	.align	4
        /*0000*/ 	.byte	0x02, 0x09, 0x00, 0x00, 0x02, 0x02, 0x01, 0x00, 0x02, 0x05, 0x05, 0x00, 0x03, 0x07, 0x01, 0x01
        /*0010*/ 	.byte	0x02, 0x03, 0x00, 0x00, 0x02, 0x06, 0x01, 0x00, 0x04, 0x0b, 0x08, 0x00, 0x09, 0x00, 0x00, 0x00
        /*0020*/ 	.byte	0x00, 0x00, 0x00, 0x00


//--------------------- .nv.info._Z11tma_examplev --------------------------
	.section	.nv.info._Z11tma_examplev,"",@"SHT_CUDA_INFO"
	.sectionflags	@""
	.align	4


	//----- nvinfo : EIATTR_CUDA_API_VERSION
	.align		4
        /*0000*/ 	.byte	0x04, 0x37
        /*0002*/ 	.short	(.L_19 - .L_18)
.L_18:
        /*0004*/ 	.word	0x00000082


	//----- nvinfo : EIATTR_SPARSE_MMA_MASK
	.align		4
.L_19:
        /*0008*/ 	.byte	0x03, 0x50
        /*000a*/ 	.short	0x0000


	//----- nvinfo : EIATTR_MAXREG_COUNT
	.align		4
        /*000c*/ 	.byte	0x03, 0x1b
        /*000e*/ 	.short	0x00ff


	//----- nvinfo : EIATTR_MERCURY_ISA_VERSION
	.align		4
        /*0010*/ 	.byte	0x03, 0x5f
        /*0012*/ 	.short	0x0101


	//----- nvinfo : EIATTR_VRC_CTA_INIT_COUNT
	.align		4
        /*0014*/ 	.byte	0x02, 0x4a
	.zero		1
	.zero		1


	//----- nvinfo : EIATTR_EXIT_INSTR_OFFSETS
	.align		4
        /*0018*/ 	.byte	0x04, 0x1c
        /*001a*/ 	.short	(.L_21 - .L_20)


	//   ....[0]....
.L_20:
        /*001c*/ 	.word	0x00000010


	//----- nvinfo : EIATTR_SW_WAR
	.align		4
.L_21:
        /*0020*/ 	.byte	0x04, 0x36
        /*0022*/ 	.short	(.L_23 - .L_22)
.L_22:
        /*0024*/ 	.word	0x00000008
.L_23:


//--------------------- .nv.info._Z29stream_ordered_memory_examplev --------------------------
	.section	.nv.info._Z29stream_ordered_memory_examplev,"",@"SHT_CUDA_INFO"
	.sectionflags	@""
	.align	4


	//----- nvinfo : EIATTR_CUDA_API_VERSION
	.align		4
        /*0000*/ 	.byte	0x04, 0x37
        /*0002*/ 	.short	(.L_25 - .L_24)
.L_24:
        /*0004*/ 	.word	0x00000082


	//----- nvinfo : EIATTR_SPARSE_MMA_MASK
	.align		4
.L_25:
        /*0008*/ 	.byte	0x03, 0x50
        /*000a*/ 	.short	0x0000


	//----- nvinfo : EIATTR_MAXREG_COUNT
	.align		4
        /*000c*/ 	.byte	0x03, 0x1b
        /*000e*/ 	.short	0x00ff


	//----- nvinfo : EIATTR_MERCURY_ISA_VERSION
	.align		4
        /*0010*/ 	.byte	0x03, 0x5f
        /*0012*/ 	.short	0x0101


	//----- nvinfo : EIATTR_VRC_CTA_INIT_COUNT
	.align		4
        /*0014*/ 	.byte	0x02, 0x4a
	.zero		1
	.zero		1


	//----- nvinfo : EIATTR_EXIT_INSTR_OFFSETS
	.align		4
        /*0018*/ 	.byte	0x04, 0x1c
        /*001a*/ 	.short	(.L_27 - .L_26)


	//   ....[0]....
.L_26:
        /*001c*/ 	.word	0x00000010


	//----- nvinfo : EIATTR_SW_WAR
	.align		4
.L_27:
        /*0020*/ 	.byte	0x04, 0x36
        /*0022*/ 	.short	(.L_29 - .L_28)
.L_28:
        /*0024*/ 	.word	0x00000008
.L_29:


//--------------------- .nv.info._Z15transposePaddedPKfPfi --------------------------
	.section	.nv.info._Z15transposePaddedPKfPfi,"",@"SHT_CUDA_INFO"
	.sectionflags	@""
	.align	4


	//----- nvinfo : EIATTR_CUDA_API_VERSION
	.align		4
        /*0000*/ 	.byte	0x04, 0x37
        /*0002*/ 	.short	(.L_31 - .L_30)
.L_30:
        /*0004*/ 	.word	0x00000082


	//----- nvinfo : EIATTR_KPARAM_INFO
	.align		4
.L_31:
        /*0008*/ 	.byte	0x04, 0x17
        /*000a*/ 	.short	(.L_33 - .L_32)
.L_32:
        /*000c*/ 	.word	0x00000000
        /*0010*/ 	.short	0x0002
        /*0012*/ 	.short	0x0010
        /*0014*/ 	.byte	0x00, 0xf0, 0x11, 0x00


	//----- nvinfo : EIATTR_KPARAM_INFO
	.align		4
.L_33:
        /*0018*/ 	.byte	0x04, 0x17
        /*001a*/ 	.short	(.L_35 - .L_34)
.L_34:
        /*001c*/ 	.word	0x00000000
        /*0020*/ 	.short	0x0001
        /*0022*/ 	.short	0x0008
        /*0024*/ 	.byte	0x00, 0xf5, 0x21, 0x00


	//----- nvinfo : EIATTR_KPARAM_INFO
	.align		4
.L_35:
        /*0028*/ 	.byte	0x04, 0x17
        /*002a*/ 	.short	(.L_37 - .L_36)
.L_36:
        /*002c*/ 	.word	0x00000000
        /*0030*/ 	.short	0x0000
        /*0032*/ 	.short	0x0000
        /*0034*/ 	.byte	0x00, 0xf5, 0x21, 0x00


	//----- nvinfo : EIATTR_SPARSE_MMA_MASK
	.align		4
.L_37:
        /*0038*/ 	.byte	0x03, 0x50
        /*003a*/ 	.short	0x0000


	//----- nvinfo : EIATTR_MAXREG_COUNT
	.align		4
        /*003c*/ 	.byte	0x03, 0x1b
        /*003e*/ 	.short	0x00ff


	//----- nvinfo : EIATTR_NUM_BARRIERS
	.align		4
        /*0040*/ 	.byte	0x02, 0x4c
        /*0042*/ 	.byte	0x01
	.zero		1


	//----- nvinfo : EIATTR_MERCURY_ISA_VERSION
	.align		4
        /*0044*/ 	.byte	0x03, 0x5f
        /*0046*/ 	.short	0x0101


	//----- nvinfo : EIATTR_VRC_CTA_INIT_COUNT
	.align		4
        /*0048*/ 	.byte	0x02, 0x4a
	.zero		1
	.zero		1


	//----- nvinfo : EIATTR_EXIT_INSTR_OFFSETS
	.align		4
        /*004c*/ 	.byte	0x04, 0x1c
        /*004e*/ 	.short	(.L_39 - .L_38)


	//   ....[0]....
.L_38:
        /*0050*/ 	.word	0x000001b0


	//----- nvinfo : EIATTR_CBANK_PARAM_SIZE
	.align		4
.L_39:
        /*0054*/ 	.byte	0x03, 0x19
        /*0056*/ 	.short	0x0014


	//----- nvinfo : EIATTR_PARAM_CBANK
	.align		4
        /*0058*/ 	.byte	0x04, 0x0a
        /*005a*/ 	.short	(.L_41 - .L_40)
	.align		4
.L_40:
        /*005c*/ 	.word	index@(.nv.constant0._Z15transposePaddedPKfPfi)
        /*0060*/ 	.short	0x0380
        /*0062*/ 	.short	0x0014


	//----- nvinfo : EIATTR_SW_WAR
	.align		4
.L_41:
        /*0064*/ 	.byte	0x04, 0x36
        /*0066*/ 	.short	(.L_43 - .L_42)
.L_42:
        /*0068*/ 	.word	0x00000008
.L_43:


//--------------------- .nv.callgraph             --------------------------
	.section	.nv.callgraph,"",@"SHT_CUDA_CALLGRAPH"
	.align	4
	.sectionentsize	8
	.align		4
        /*0000*/ 	.word	0x00000000
	.align		4
        /*0004*/ 	.word	0xffffffff
	.align		4
        /*0008*/ 	.word	0x00000000
	.align		4
        /*000c*/ 	.word	0xfffffffe
	.align		4
        /*0010*/ 	.word	0x00000000
	.align		4
        /*0014*/ 	.word	0xfffffffd
	.align		4
        /*0018*/ 	.word	0x00000000
	.align		4
        /*001c*/ 	.word	0xfffffffc


//--------------------- .text._Z11tma_examplev    --------------------------
	.section	.text._Z11tma_examplev,"ax",@progbits
	.align	128
        .global         _Z11tma_examplev
        .type           _Z11tma_examplev,@function
        .size           _Z11tma_examplev,(.L_x_3 - _Z11tma_examplev)
        .other          _Z11tma_examplev,@"STO_CUDA_ENTRY STV_DEFAULT"
_Z11tma_examplev:
.text._Z11tma_examplev:
[----:B------:R-:W-:Y:S01]  /*0000*/  LDC R1, c[0x0][0x37c] ;  /* 0x0000df00ff017b82 */ /* 0x000fe20000000800 */
[----:B------:R-:W-:Y:S05]  /*0010*/  EXIT ;  /* 0x000000000000794d */ /* 0x000fea0003800000 */
.L_x_0:
[----:B------:R-:W-:-:S00]  /*0020*/  BRA `(.L_x_0) ;  /* 0xfffffffc00fc7947 */ /* 0x000fc0000383ffff */
[----:B------:R-:W-:-:S00]  /*0030*/  NOP ;  /* 0x0000000000007918 */ /* 0x000fc00000000000 */
        /* <DEDUP_REMOVED lines=12> */
.L_x_3:


//--------------------- .text._Z29stream_ordered_memory_examplev --------------------------
	.section	.text._Z29stream_ordered_memory_examplev,"ax",@progbits
	.align	128
        .global         _Z29stream_ordered_memory_examplev
        .type           _Z29stream_ordered_memory_examplev,@function
        .size           _Z29stream_ordered_memory_examplev,(.L_x_4 - _Z29stream_ordered_memory_examplev)
        .other          _Z29stream_ordered_memory_examplev,@"STO_CUDA_ENTRY STV_DEFAULT"
_Z29stream_ordered_memory_examplev:
.text._Z29stream_ordered_memory_examplev:
[----:B------:R-:W-:Y:S01]  /*0000*/  LDC R1, c[0x0][0x37c] ;  /* 0x0000df00ff017b82 */ /* 0x000fe20000000800 */
[----:B------:R-:W-:Y:S05]  /*0010*/  EXIT ;  /* 0x000000000000794d */ /* 0x000fea0003800000 */
.L_x_1:
        /* <DEDUP_REMOVED lines=14> */
.L_x_4:


//--------------------- .text._Z15transposePaddedPKfPfi --------------------------
	.section	.text._Z15transposePaddedPKfPfi,"ax",@progbits
	.align	128
        .global         _Z15transposePaddedPKfPfi
        .type           _Z15transposePaddedPKfPfi,@function
        .size           _Z15transposePaddedPKfPfi,(.L_x_5 - _Z15transposePaddedPKfPfi)
        .other          _Z15transposePaddedPKfPfi,@"STO_CUDA_ENTRY STV_DEFAULT"
_Z15transposePaddedPKfPfi:
.text._Z15transposePaddedPKfPfi:
[----:B------:R-:W-:Y:S01]  /*0000*/  LDC R1, c[0x0][0x37c] ;  /* 0x0000df00ff017b82 */ /* 0x000fe20000000800 */
[----:B------:R-:W0:Y:S07]  /*0010*/  S2R R5, SR_CTAID.Y ;  /* 0x0000000000057919 */ /* 0x000e2e0000002600 */
[----:B------:R-:W1:Y:S01]  /*0020*/  LDC.64 R2, c[0x0][0x380] ;  /* 0x0000e000ff027b82 */ /* 0x000e620000000a00 */
[----:B------:R-:W2:Y:S01]  /*0030*/  LDCU UR6, c[0x0][0x390] ;  /* 0x00007200ff0677ac */ /* 0x000ea20008000800 */
[----:B------:R-:W0:Y:S01]  /*0040*/  S2R R8, SR_TID.Y ;  /* 0x0000000000087919 */ /* 0x000e220000002200 */
[----:B------:R-:W3:Y:S01]  /*0050*/  LDCU.64 UR4, c[0x0][0x358] ;  /* 0x00006b00ff0477ac */ /* 0x000ee20008000a00 */
[----:B------:R-:W4:Y:S01]  /*0060*/  S2R R9, SR_TID.X ;  /* 0x0000000000097919 */ /* 0x000f220000002100 */
[----:B------:R-:W4:Y:S01]  /*0070*/  S2R R0, SR_CTAID.X ;  /* 0x0000000000007919 */ /* 0x000f220000002500 */
[----:B0-----:R-:W-:-:S02]  /*0080*/  LEA R5, R5, R8, 0x5 ;  /* 0x0000000805057211 */ /* 0x001fc400078e28ff */
[----:B----4-:R-:W-:-:S05]  /*0090*/  LEA R0, R0, R9, 0x5 ;  /* 0x0000000900007211 */ /* 0x010fca00078e28ff */
[----:B--2---:R-:W-:-:S04]  /*00a0*/  IMAD R7, R5, UR6, R0 ;  /* 0x0000000605077c24 */ /* 0x004fc8000f8e0200 */
[----:B-1----:R-:W-:-:S05]  /*00b0*/  IMAD.WIDE R2, R7, 0x4, R2 ;  /* 0x0000000407027825 */ /* 0x002fca00078e0202 */
[----:B---3--:R0:W2:Y:S01]  /*00c0*/  LDG.E R4, desc[UR4][R2.64] ;  /* 0x0000000402047981 */ /* 0x0080a2000c1e1900 */
[----:B------:R-:W-:Y:S01]  /*00d0*/  MOV R6, 0x400 ;  /* 0x0000040000067802 */ /* 0x000fe20000000f00 */
[----:B------:R-:W-:Y:S01]  /*00e0*/  IMAD R5, R0, UR6, R5 ;  /* 0x0000000600057c24 */ /* 0x000fe2000f8e0205 */
[----:B------:R-:W1:Y:S01]  /*00f0*/  S2R R7, SR_CgaCtaId ;  /* 0x0000000000077919 */ /* 0x000e620000008800 */
[----:B0-----:R-:W0:Y:S02]  /*0100*/  LDC.64 R2, c[0x0][0x388] ;  /* 0x0000e200ff027b82 */ /* 0x001e240000000a00 */
[----:B0-----:R-:W-:Y:S01]  /*0110*/  IMAD.WIDE R2, R5, 0x4, R2 ;  /* 0x0000000405027825 */ /* 0x001fe200078e0202 */
[----:B-1----:R-:W-:-:S05]  /*0120*/  LEA R6, R7, R6, 0x18 ;  /* 0x0000000607067211 */ /* 0x002fca00078ec0ff */
[--C-:B------:R-:W-:Y:S02]  /*0130*/  IMAD R7, R9, 0x84, R6.reuse ;  /* 0x0000008409077824 */ /* 0x100fe400078e0206 */
[----:B------:R-:W-:-:S03]  /*0140*/  IMAD R6, R8, 0x84, R6 ;  /* 0x0000008408067824 */ /* 0x000fc600078e0206 */
[----:B------:R-:W-:Y:S02]  /*0150*/  LEA R7, R8, R7, 0x2 ;  /* 0x0000000708077211 */ /* 0x000fe400078e10ff */
[----:B------:R-:W-:-:S03]  /*0160*/  LEA R6, R9, R6, 0x2 ;  /* 0x0000000609067211 */ /* 0x000fc600078e10ff */
[----:B--2---:R-:W-:Y:S01]  /*0170*/  STS [R7], R4 ;  /* 0x0000000407007388 */ /* 0x004fe20000000800 */
[----:B------:R-:W-:Y:S06]  /*0180*/  BAR.SYNC.DEFER_BLOCKING 0x0 ;  /* 0x0000000000007b1d */ /* 0x000fec0000010000 */
[----:B------:R-:W0:Y:S04]  /*0190*/  LDS R9, [R6] ;  /* 0x0000000006097984 */ /* 0x000e280000000800 */
[----:B0-----:R-:W-:Y:S01]  /*01a0*/  STG.E desc[UR4][R2.64], R9 ;  /* 0x0000000902007986 */ /* 0x001fe2000c101904 */
[----:B------:R-:W-:Y:S05]  /*01b0*/  EXIT ;  /* 0x000000000000794d */ /* 0x000fea0003800000 */
.L_x_2:
        /* <DEDUP_REMOVED lines=12> */
.L_x_5:


//--------------------- .nv.shared.reserved.0     --------------------------
	.section	.nv.shared.reserved.0,"aw",@nobits
	.weak		__nv_reservedSMEM_offset_0_alias
	.size		__nv_reservedSMEM_offset_0_alias, 0, 64
	.other		__nv_reservedSMEM_offset_0_alias,@"STO_CUDA_RESERVED_SHARED STV_DEFAULT"
__nv_reservedSMEM_offset_0_alias:
	.zero		0
	.zero		64


//--------------------- .nv.shared._Z15transposePaddedPKfPfi --------------------------
	.section	.nv.shared._Z15transposePaddedPKfPfi,"aw",@nobits
	.sectionflags	@""
	.align	4
.nv.shared._Z15transposePaddedPKfPfi:
	.zero		5248


//--------------------- .nv.constant0._Z11tma_examplev --------------------------
	.section	.nv.constant0._Z11tma_examplev,"a",@progbits
	.sectionflags	@""
	.align	4
.nv.constant0._Z11tma_examplev:
	.zero		896


//--------------------- .nv.constant0._Z29stream_ordered_memory_examplev --------------------------
	.section	.nv.constant0._Z29stream_ordered_memory_examplev,"a",@progbits
	.sectionflags	@""
	.align	4
.nv.constant0._Z29stream_ordered_memory_examplev:
	.zero		896


//--------------------- .nv.constant0._Z15transposePaddedPKfPfi --------------------------
	.section	.nv.constant0._Z15transposePaddedPKfPfi,"a",@progbits
	.sectionflags	@""
	.align	4
.nv.constant0._Z15transposePaddedPKfPfi:
	.zero		916


//--------------------- SYMBOLS --------------------------

	.type		.nv.reservedSmem.offset0,@object
	.size		.nv.reservedSmem.offset0,0x4
	.type		.nv.reservedSmem.cap,@object
	.size		.nv.reservedSmem.cap,0x4
